//
// Generated by NVIDIA NVVM Compiler
//
// Compiler Build ID: CL-36424714
// Cuda compilation tools, release 13.0, V13.0.88
// Based on NVVM 20.0.0
//

.version 9.0
.target sm_100
.address_size 64

	// .globl	kernel_run
.extern .func  (.param .b32 func_retval0) vprintf
(
	.param .b64 vprintf_param_0,
	.param .b64 vprintf_param_1
)
;
.global .align 1 .b8 $str[13] = {72, 101, 108, 108, 111, 32, 87, 111, 114, 108, 100, 10};
.global .align 1 .b8 $str$1[29] = {105, 110, 112, 117, 116, 32, 49, 58, 32, 37, 100, 32, 126, 126, 126, 32, 105, 110, 112, 117, 116, 32, 50, 58, 32, 37, 100, 10};
.global .align 1 .b8 $str$2[10] = {115, 117, 109, 32, 61, 32, 37, 100, 10};

.visible .entry kernel_run()
{
	.reg .b32 	%r<3>;
	.reg .b64 	%rd<3>;

	mov.u64 	%rd1, $str;
	cvta.global.u64 	%rd2, %rd1;
	{ // callseq 0, 0
	.param .b64 param0;
	st.param.b64 	[param0], %rd2;
	.param .b64 param1;
	st.param.b64 	[param1], 0;
	.param .b32 retval0;
	call.uni (retval0), 
	vprintf, 
	(
	param0, 
	param1
	);
	ld.param.b32 	%r1, [retval0];
	} // callseq 0
	ret;

}
	// .globl	charPrint
.visible .entry charPrint(
	.param .u64 .ptr .align 1 charPrint_param_0,
	.param .u64 .ptr .align 1 charPrint_param_1
)
{
	.local .align 16 .b8 	__local_depot1[16];
	.reg .b64 	%SP;
	.reg .b64 	%SPL;
	.reg .b32 	%r<3>;
	.reg .b64 	%rd<7>;

	mov.u64 	%SPL, __local_depot1;
	cvta.local.u64 	%SP, %SPL;
	ld.param.u64 	%rd1, [charPrint_param_0];
	ld.param.u64 	%rd2, [charPrint_param_1];
	add.u64 	%rd3, %SP, 0;
	add.u64 	%rd4, %SPL, 0;
	st.local.v2.u64 	[%rd4], {%rd1, %rd2};
	mov.u64 	%rd5, $str$1;
	cvta.global.u64 	%rd6, %rd5;
	{ // callseq 1, 0
	.param .b64 param0;
	st.param.b64 	[param0], %rd6;
	.param .b64 param1;
	st.param.b64 	[param1], %rd3;
	.param .b32 retval0;
	call.uni (retval0), 
	vprintf, 
	(
	param0, 
	param1
	);
	ld.param.b32 	%r1, [retval0];
	} // callseq 1
	ret;

}
	// .globl	add
.visible .entry add(
	.param .u64 .ptr .align 1 add_param_0,
	.param .u64 .ptr .align 1 add_param_1,
	.param .u64 .ptr .align 1 add_param_2
)
{
	.local .align 8 .b8 	__local_depot2[16];
	.reg .b64 	%SP;
	.reg .b64 	%SPL;
	.reg .b32 	%r<6>;
	.reg .b64 	%rd<13>;

	mov.u64 	%SPL, __local_depot2;
	cvta.local.u64 	%SP, %SPL;
	ld.param.u64 	%rd1, [add_param_0];
	ld.param.u64 	%rd2, [add_param_1];
	ld.param.u64 	%rd3, [add_param_2];
	cvta.to.global.u64 	%rd4, %rd1;
	cvta.to.global.u64 	%rd5, %rd3;
	cvta.to.global.u64 	%rd6, %rd2;
	add.u64 	%rd7, %SP, 0;
	add.u64 	%rd8, %SPL, 0;
	add.u64 	%rd9, %SP, 8;
	add.u64 	%rd10, %SPL, 8;
	st.local.u64 	[%rd8], %rd1;
	ld.global.u32 	%r1, [%rd6];
	ld.global.u32 	%r2, [%rd5];
	add.s32 	%r3, %r2, %r1;
	st.global.u32 	[%rd4], %r3;
	st.local.u64 	[%rd10], %rd7;
	mov.u64 	%rd11, $str$2;
	cvta.global.u64 	%rd12, %rd11;
	{ // callseq 2, 0
	.param .b64 param0;
	st.param.b64 	[param0], %rd12;
	.param .b64 param1;
	st.param.b64 	[param1], %rd9;
	.param .b32 retval0;
	call.uni (retval0), 
	vprintf, 
	(
	param0, 
	param1
	);
	ld.param.b32 	%r4, [retval0];
	} // callseq 2
	ret;

}


// ===== COMPILED SASS (sm_100) =====

	.target	sm_100

	.elftype	@"ET_EXEC"


//--------------------- .note.nv.tkinfo           --------------------------
	.section	.note.nv.tkinfo,"",@"SHT_NOTE"
	.sectionflags	@"SHF_NOTE_NV_TKINFO"
	.tkinfo
        /*0018*/ 	.word	0x00000002
        /*0030*/ 	.string	""
        /*0030*/ 	.string	"ptxas"
        /*0030*/ 	.string	"Cuda compilation tools, release 13.0, V13.0.88"
        /*0030*/ 	.string	"Build cuda_13.0.r13.0/compiler.36424714_0"
        /*0030*/ 	.string	"-arch sm_100 -m 64 "



//--------------------- .note.nv.cuinfo           --------------------------
	.section	.note.nv.cuinfo,"",@"SHT_NOTE"
	.sectionflags	@"SHF_NOTE_NV_CUINFO"
        /*0018*/ 	.short	0x0002
        /*001a*/ 	.short	0x0064
        /*001c*/ 	.short	0x0082
	.zero		2


//--------------------- .nv.info                  --------------------------
	.section	.nv.info,"",@"SHT_CUDA_INFO"
	.align	4


	//----- nvinfo : EIATTR_REGCOUNT
	.align		4
        /*0000*/ 	.byte	0x04, 0x2f
        /*0002*/ 	.short	(.L_4 - .L_3)
	.align		4
.L_3:
        /*0004*/ 	.word	index@(kernel_run)
        /*0008*/ 	.word	0x00000018


	//----- nvinfo : EIATTR_FRAME_SIZE
	.align		4
.L_4:
        /*000c*/ 	.byte	0x04, 0x11
        /*000e*/ 	.short	(.L_6 - .L_5)
	.align		4
.L_5:
        /*0010*/ 	.word	index@(kernel_run)
        /*0014*/ 	.word	0x00000000


	//----- nvinfo : EIATTR_REGCOUNT
	.align		4
.L_6:
        /*0018*/ 	.byte	0x04, 0x2f
        /*001a*/ 	.short	(.L_8 - .L_7)
	.align		4
.L_7:
        /*001c*/ 	.word	index@(charPrint)
        /*0020*/ 	.word	0x00000018


	//----- nvinfo : EIATTR_FRAME_SIZE
	.align		4
.L_8:
        /*0024*/ 	.byte	0x04, 0x11
        /*0026*/ 	.short	(.L_10 - .L_9)
	.align		4
.L_9:
        /*0028*/ 	.word	index@(charPrint)
        /*002c*/ 	.word	0x00000010


	//----- nvinfo : EIATTR_REGCOUNT
	.align		4
.L_10:
        /*0030*/ 	.byte	0x04, 0x2f
        /*0032*/ 	.short	(.L_12 - .L_11)
	.align		4
.L_11:
        /*0034*/ 	.word	index@(add)
        /*0038*/ 	.word	0x00000018


	//----- nvinfo : EIATTR_FRAME_SIZE
	.align		4
.L_12:
        /*003c*/ 	.byte	0x04, 0x11
        /*003e*/ 	.short	(.L_14 - .L_13)
	.align		4
.L_13:
        /*0040*/ 	.word	index@(add)
        /*0044*/ 	.word	0x00000010


	//----- nvinfo : EIATTR_MIN_STACK_SIZE
	.align		4
.L_14:
        /*0048*/ 	.byte	0x04, 0x12
        /*004a*/ 	.short	(.L_16 - .L_15)
	.align		4
.L_15:
        /*004c*/ 	.word	index@(add)
        /*0050*/ 	.word	0x00000010


	//----- nvinfo : EIATTR_MIN_STACK_SIZE
	.align		4
.L_16:
        /*0054*/ 	.byte	0x04, 0x12
        /*0056*/ 	.short	(.L_18 - .L_17)
	.align		4
.L_17:
        /*0058*/ 	.word	index@(charPrint)
        /*005c*/ 	.word	0x00000010


	//----- nvinfo : EIATTR_MIN_STACK_SIZE
	.align		4
.L_18:
        /*0060*/ 	.byte	0x04, 0x12
        /*0062*/ 	.short	(.L_20 - .L_19)
	.align		4
.L_19:
        /*0064*/ 	.word	index@(kernel_run)
        /*0068*/ 	.word	0x00000000
.L_20:


//--------------------- .nv.compat                --------------------------
	.section	.nv.compat,"",@"SHT_CUDA_COMPAT_INFO"
	.align	4
        /*0000*/ 	.byte	0x02, 0x09, 0x00, 0x00, 0x02, 0x02, 0x01, 0x00, 0x02, 0x05, 0x05, 0x00, 0x03, 0x07, 0x01, 0x01
        /*0010*/ 	.byte	0x02, 0x03, 0x00, 0x00, 0x02, 0x06, 0x01, 0x00, 0x04, 0x0b, 0x08, 0x00, 0x09, 0x00, 0x00, 0x00
        /*0020*/ 	.byte	0x00, 0x00, 0x00, 0x00


//--------------------- .nv.info.add              --------------------------
	.section	.nv.info.add,"",@"SHT_CUDA_INFO"
	.sectionflags	@""
	.align	4


	//----- nvinfo : EIATTR_CUDA_API_VERSION
	.align		4
        /*0000*/ 	.byte	0x04, 0x37
        /*0002*/ 	.short	(.L_22 - .L_21)
.L_21:
        /*0004*/ 	.word	0x00000082


	//----- nvinfo : EIATTR_KPARAM_INFO
	.align		4
.L_22:
        /*0008*/ 	.byte	0x04, 0x17
        /*000a*/ 	.short	(.L_24 - .L_23)
.L_23:
        /*000c*/ 	.word	0x00000000
        /*0010*/ 	.short	0x0002
        /*0012*/ 	.short	0x0010
        /*0014*/ 	.byte	0x00, 0xf5, 0x21, 0x00


	//----- nvinfo : EIATTR_KPARAM_INFO
	.align		4
.L_24:
        /*0018*/ 	.byte	0x04, 0x17
        /*001a*/ 	.short	(.L_26 - .L_25)
.L_25:
        /*001c*/ 	.word	0x00000000
        /*0020*/ 	.short	0x0001
        /*0022*/ 	.short	0x0008
        /*0024*/ 	.byte	0x00, 0xf5, 0x21, 0x00


	//----- nvinfo : EIATTR_KPARAM_INFO
	.align		4
.L_26:
        /*0028*/ 	.byte	0x04, 0x17
        /*002a*/ 	.short	(.L_28 - .L_27)
.L_27:
        /*002c*/ 	.word	0x00000000
        /*0030*/ 	.short	0x0000
        /*0032*/ 	.short	0x0000
        /*0034*/ 	.byte	0x00, 0xf5, 0x21, 0x00


	//----- nvinfo : EIATTR_SPARSE_MMA_MASK
	.align		4
.L_28:
        /*0038*/ 	.byte	0x03, 0x50
        /*003a*/ 	.short	0x0000


	//----- nvinfo : EIATTR_MAXREG_COUNT
	.align		4
        /*003c*/ 	.byte	0x03, 0x1b
        /*003e*/ 	.short	0x00ff


	//----- nvinfo : EIATTR_EXTERNS
	.align		4
        /*0040*/ 	.byte	0x04, 0x0f
        /*0042*/ 	.short	(.L_30 - .L_29)


	//   ....[0]....
	.align		4
.L_29:
        /*0044*/ 	.word	index@(vprintf)


	//----- nvinfo : EIATTR_MERCURY_ISA_VERSION
	.align		4
.L_30:
        /*0048*/ 	.byte	0x03, 0x5f
        /*004a*/ 	.short	0x0101


	//----- nvinfo : EIATTR_VRC_CTA_INIT_COUNT
	.align		4
        /*004c*/ 	.byte	0x02, 0x4a
	.zero		1
	.zero		1


	//----- nvinfo : EIATTR_SYSCALL_OFFSETS
	.align		4
        /*0050*/ 	.byte	0x04, 0x46
        /*0052*/ 	.short	(.L_32 - .L_31)


	//   ....[0]....
.L_31:
        /*0054*/ 	.word	0x00000190


	//----- nvinfo : EIATTR_EXIT_INSTR_OFFSETS
	.align		4
.L_32:
        /*0058*/ 	.byte	0x04, 0x1c
        /*005a*/ 	.short	(.L_34 - .L_33)


	//   ....[0]....
.L_33:
        /*005c*/ 	.word	0x000001a0


	//----- nvinfo : EIATTR_CBANK_PARAM_SIZE
	.align		4
.L_34:
        /*0060*/ 	.byte	0x03, 0x19
        /*0062*/ 	.short	0x0018


	//----- nvinfo : EIATTR_PARAM_CBANK
	.align		4
        /*0064*/ 	.byte	0x04, 0x0a
        /*0066*/ 	.short	(.L_36 - .L_35)
	.align		4
.L_35:
        /*0068*/ 	.word	index@(.nv.constant0.add)
        /*006c*/ 	.short	0x0380
        /*006e*/ 	.short	0x0018


	//----- nvinfo : EIATTR_SW_WAR
	.align		4
.L_36:
        /*0070*/ 	.byte	0x04, 0x36
        /*0072*/ 	.short	(.L_38 - .L_37)
.L_37:
        /*0074*/ 	.word	0x00000008
.L_38:


//--------------------- .nv.info.charPrint        --------------------------
	.section	.nv.info.charPrint,"",@"SHT_CUDA_INFO"
	.sectionflags	@""
	.align	4


	//----- nvinfo : EIATTR_CUDA_API_VERSION
	.align		4
        /*0000*/ 	.byte	0x04, 0x37
        /*0002*/ 	.short	(.L_40 - .L_39)
.L_39:
        /*0004*/ 	.word	0x00000082


	//----- nvinfo : EIATTR_KPARAM_INFO
	.align		4
.L_40:
        /*0008*/ 	.byte	0x04, 0x17
        /*000a*/ 	.short	(.L_42 - .L_41)
.L_41:
        /*000c*/ 	.word	0x00000000
        /*0010*/ 	.short	0x0001
        /*0012*/ 	.short	0x0008
        /*0014*/ 	.byte	0x00, 0xf5, 0x21, 0x00


	//----- nvinfo : EIATTR_KPARAM_INFO
	.align		4
.L_42:
        /*0018*/ 	.byte	0x04, 0x17
        /*001a*/ 	.short	(.L_44 - .L_43)
.L_43:
        /*001c*/ 	.word	0x00000000
        /*0020*/ 	.short	0x0000
        /*0022*/ 	.short	0x0000
        /*0024*/ 	.byte	0x00, 0xf5, 0x21, 0x00


	//----- nvinfo : EIATTR_SPARSE_MMA_MASK
	.align		4
.L_44:
        /*0028*/ 	.byte	0x03, 0x50
        /*002a*/ 	.short	0x0000


	//----- nvinfo : EIATTR_MAXREG_COUNT
	.align		4
        /*002c*/ 	.byte	0x03, 0x1b
        /*002e*/ 	.short	0x00ff


	//----- nvinfo : EIATTR_EXTERNS
	.align		4
        /*0030*/ 	.byte	0x04, 0x0f
        /*0032*/ 	.short	(.L_46 - .L_45)


	//   ....[0]....
	.align		4
.L_45:
        /*0034*/ 	.word	index@(vprintf)


	//----- nvinfo : EIATTR_MERCURY_ISA_VERSION
	.align		4
.L_46:
        /*0038*/ 	.byte	0x03, 0x5f
        /*003a*/ 	.short	0x0101


	//----- nvinfo : EIATTR_VRC_CTA_INIT_COUNT
	.align		4
        /*003c*/ 	.byte	0x02, 0x4a
	.zero		1
	.zero		1


	//----- nvinfo : EIATTR_SYSCALL_OFFSETS
	.align		4
        /*0040*/ 	.byte	0x04, 0x46
        /*0042*/ 	.short	(.L_48 - .L_47)


	//   ....[0]....
.L_47:
        /*0044*/ 	.word	0x000000f0


	//----- nvinfo : EIATTR_EXIT_INSTR_OFFSETS
	.align		4
.L_48:
        /*0048*/ 	.byte	0x04, 0x1c
        /*004a*/ 	.short	(.L_50 - .L_49)


	//   ....[0]....
.L_49:
        /*004c*/ 	.word	0x00000100


	//----- nvinfo : EIATTR_CBANK_PARAM_SIZE
	.align		4
.L_50:
        /*0050*/ 	.byte	0x03, 0x19
        /*0052*/ 	.short	0x0010


	//----- nvinfo : EIATTR_PARAM_CBANK
	.align		4
        /*0054*/ 	.byte	0x04, 0x0a
        /*0056*/ 	.short	(.L_52 - .L_51)
	.align		4
.L_51:
        /*0058*/ 	.word	index@(.nv.constant0.charPrint)
        /*005c*/ 	.short	0x0380
        /*005e*/ 	.short	0x0010


	//----- nvinfo : EIATTR_SW_WAR
	.align		4
.L_52:
        /*0060*/ 	.byte	0x04, 0x36
        /*0062*/ 	.short	(.L_54 - .L_53)
.L_53:
        /*0064*/ 	.word	0x00000008
.L_54:


//--------------------- .nv.info.kernel_run       --------------------------
	.section	.nv.info.kernel_run,"",@"SHT_CUDA_INFO"
	.sectionflags	@""
	.align	4


	//----- nvinfo : EIATTR_CUDA_API_VERSION
	.align		4
        /*0000*/ 	.byte	0x04, 0x37
        /*0002*/ 	.short	(.L_56 - .L_55)
.L_55:
        /*0004*/ 	.word	0x00000082


	//----- nvinfo : EIATTR_SPARSE_MMA_MASK
	.align		4
.L_56:
        /*0008*/ 	.byte	0x03, 0x50
        /*000a*/ 	.short	0x0000


	//----- nvinfo : EIATTR_MAXREG_COUNT
	.align		4
        /*000c*/ 	.byte	0x03, 0x1b
        /*000e*/ 	.short	0x00ff


	//----- nvinfo : EIATTR_EXTERNS
	.align		4
        /*0010*/ 	.byte	0x04, 0x0f
        /*0012*/ 	.short	(.L_58 - .L_57)


	//   ....[0]....
	.align		4
.L_57:
        /*0014*/ 	.word	index@(vprintf)


	//----- nvinfo : EIATTR_MERCURY_ISA_VERSION
	.align		4
.L_58:
        /*0018*/ 	.byte	0x03, 0x5f
        /*001a*/ 	.short	0x0101


	//----- nvinfo : EIATTR_VRC_CTA_INIT_COUNT
	.align		4
        /*001c*/ 	.byte	0x02, 0x4a
	.zero		1
	.zero		1


	//----- nvinfo : EIATTR_SYSCALL_OFFSETS
	.align		4
        /*0020*/ 	.byte	0x04, 0x46
        /*0022*/ 	.short	(.L_60 - .L_59)


	//   ....[0]....
.L_59:
        /*0024*/ 	.word	0x00000080


	//----- nvinfo : EIATTR_EXIT_INSTR_OFFSETS
	.align		4
.L_60:
        /*0028*/ 	.byte	0x04, 0x1c
        /*002a*/ 	.short	(.L_62 - .L_61)


	//   ....[0]....
.L_61:
        /*002c*/ 	.word	0x00000090


	//----- nvinfo : EIATTR_SW_WAR
	.align		4
.L_62:
        /*0030*/ 	.byte	0x04, 0x36
        /*0032*/ 	.short	(.L_64 - .L_63)
.L_63:
        /*0034*/ 	.word	0x00000008
.L_64:


//--------------------- .nv.callgraph             --------------------------
	.section	.nv.callgraph,"",@"SHT_CUDA_CALLGRAPH"
	.align	4
	.sectionentsize	8
	.align		4
        /*0000*/ 	.word	0x00000000
	.align		4
        /*0004*/ 	.word	0xffffffff
	.align		4
        /*0008*/ 	.word	index@(add)
	.align		4
        /*000c*/ 	.word	index@(vprintf)
	.align		4
        /*0010*/ 	.word	index@(charPrint)
	.align		4
        /*0014*/ 	.word	index@(vprintf)
	.align		4
        /*0018*/ 	.word	index@(kernel_run)
	.align		4
        /*001c*/ 	.word	index@(vprintf)
	.align		4
        /*0020*/ 	.word	0x00000000
	.align		4
        /*0024*/ 	.word	0xfffffffe
	.align		4
        /*0028*/ 	.word	0x00000000
	.align		4
        /*002c*/ 	.word	0xfffffffd
	.align		4
        /*0030*/ 	.word	0x00000000
	.align		4
        /*0034*/ 	.word	0xfffffffc


//--------------------- .nv.constant4             --------------------------
	.section	.nv.constant4,"a",@progbits
	.align	8
	.align		8
.nv.constant4:
        /*0000*/ 	.dword	vprintf
	.align		8
        /*0008*/ 	.dword	$str
	.align		8
        /*0010*/ 	.dword	$str$1
	.align		8
        /*0018*/ 	.dword	$str$2


//--------------------- .text.add                 --------------------------
	.section	.text.add,"ax",@progbits
	.align	128
        .global         add
        .type           add,@function
        .size           add,(.L_x_6 - add)
        .other          add,@"STO_CUDA_ENTRY STV_DEFAULT"
add:
.text.add:
[----:B------:R-:W0:Y:S08]  /*0000*/  LDC R1, c[0x0][0x37c] ;  /* 0x0000df00ff017b82 */ /* 0x000e300000000800 */
[----:B------:R-:W1:Y:S01]  /*0010*/  LDC.64 R4, c[0x0][0x388] ;  /* 0x0000e200ff047b82 */ /* 0x000e620000000a00 */
[----:B------:R-:W1:Y:S01]  /*0020*/  LDCU.64 UR4, c[0x0][0x358] ;  /* 0x00006b00ff0477ac */ /* 0x000e620008000a00 */
[----:B0-----:R-:W-:-:S06]  /*0030*/  VIADD R1, R1, 0xfffffff0 ;  /* 0xfffffff001017836 */ /* 0x001fcc0000000000 */
[----:B------:R-:W0:Y:S01]  /*0040*/  LDC.64 R6, c[0x0][0x390] ;  /* 0x0000e400ff067b82 */ /* 0x000e220000000a00 */
[----:B------:R-:W2:Y:S01]  /*0050*/  LDCU UR6, c[0x0][0x2f8] ;  /* 0x00005f00ff0677ac */ /* 0x000ea20008000800 */
[----:B------:R-:W3:Y:S06]  /*0060*/  LDCU UR7, c[0x0][0x2fc] ;  /* 0x00005f80ff0777ac */ /* 0x000eec0008000800 */
[----:B------:R-:W4:Y:S01]  /*0070*/  LDC.64 R2, c[0x0][0x380] ;  /* 0x0000e000ff027b82 */ /* 0x000f220000000a00 */
[----:B-1----:R-:W5:Y:S07]  /*0080*/  LDG.E R0, desc[UR4][R4.64] ;  /* 0x0000000404007981 */ /* 0x002f6e000c1e1900 */
[----:B------:R-:W1:Y:S01]  /*0090*/  LDC.64 R12, c[0x0][0x380] ;  /* 0x0000e000ff0c7b82 */ /* 0x000e620000000a00 */
[----:B0-----:R0:W5:Y:S01]  /*00a0*/  LDG.E R7, desc[UR4][R6.64] ;  /* 0x0000000406077981 */ /* 0x001162000c1e1900 */
[----:B--2---:R-:W-:-:S02]  /*00b0*/  IADD3 R10, P0, PT, R1, UR6, RZ ;  /* 0x00000006010a7c10 */ /* 0x004fc4000ff1e0ff */
[----:B------:R-:W-:-:S03]  /*00c0*/  MOV R8, 0x0 ;  /* 0x0000000000087802 */ /* 0x000fc60000000f00 */
[----:B---3--:R-:W-:Y:S01]  /*00d0*/  IMAD.X R11, RZ, RZ, UR7, P0 ;  /* 0x00000007ff0b7e24 */ /* 0x008fe200080e06ff */
[----:B------:R-:W2:Y:S02]  /*00e0*/  LDCU.64 UR6, c[0x4][0x18] ;  /* 0x01000300ff0677ac */ /* 0x000ea40008000a00 */
[----:B------:R-:W3:Y:S01]  /*00f0*/  LDC.64 R8, c[0x4][R8] ;  /* 0x0100000008087b82 */ /* 0x000ee20000000a00 */
[----:B0-----:R-:W-:Y:S01]  /*0100*/  IADD3 R6, P0, PT, R10, 0x8, RZ ;  /* 0x000000080a067810 */ /* 0x001fe20007f1e0ff */
[----:B------:R0:W-:Y:S04]  /*0110*/  STL.64 [R1+0x8], R10 ;  /* 0x0000080a01007387 */ /* 0x0001e80000100a00 */
[----:B-1----:R0:W-:Y:S01]  /*0120*/  STL.64 [R1], R12 ;  /* 0x0000000c01007387 */ /* 0x0021e20000100a00 */
[----:B--2---:R-:W-:Y:S01]  /*0130*/  MOV R4, UR6 ;  /* 0x0000000600047c02 */ /* 0x004fe20008000f00 */
[----:B------:R-:W-:-:S02]  /*0140*/  IMAD.U32 R5, RZ, RZ, UR7 ;  /* 0x00000007ff057e24 */ /* 0x000fc4000f8e00ff */
[----:B-----5:R-:W-:Y:S01]  /*0150*/  IMAD.IADD R0, R0, 0x1, R7 ;  /* 0x0000000100007824 */ /* 0x020fe200078e0207 */
[----:B------:R-:W-:-:S04]  /*0160*/  IADD3.X R7, PT, PT, RZ, R11, RZ, P0, !PT ;  /* 0x0000000bff077210 */ /* 0x000fc800007fe4ff */
[----:B---34-:R0:W-:Y:S03]  /*0170*/  STG.E desc[UR4][R2.64], R0 ;  /* 0x0000000002007986 */ /* 0x0181e6000c101904 */
[----:B------:R-:W-:-:S07]  /*0180*/  LEPC R20, `(.L_x_0) ;  /* 0x000000001014794e */ /* 0x000fce0000000000 */
[----:B0-----:R-:W-:Y:S05]  /*0190*/  CALL.ABS.NOINC R8 ;  /* 0x0000000008007343 */ /* 0x001fea0003c00000 */
.L_x_0:
[----:B------:R-:W-:Y:S05]  /*01a0*/  EXIT ;  /* 0x000000000000794d */ /* 0x000fea0003800000 */
.L_x_1:
[----:B------:R-:W-:-:S00]  /*01b0*/  BRA `(.L_x_1) ;  /* 0xfffffffc00fc7947 */ /* 0x000fc0000383ffff */
[----:B------:R-:W-:-:S00]  /*01c0*/  NOP ;  /* 0x0000000000007918 */ /* 0x000fc00000000000 */
        /* <DEDUP_REMOVED lines=11> */
.L_x_6:


//--------------------- .text.charPrint           --------------------------
	.section	.text.charPrint,"ax",@progbits
	.align	128
        .global         charPrint
        .type           charPrint,@function
        .size           charPrint,(.L_x_7 - charPrint)
        .other          charPrint,@"STO_CUDA_ENTRY STV_DEFAULT"
charPrint:
.text.charPrint:
[----:B------:R-:W0:Y:S08]  /*0000*/  LDC R1, c[0x0][0x37c] ;  /* 0x0000df00ff017b82 */ /* 0x000e300000000800 */
[----:B------:R-:W1:Y:S01]  /*0010*/  LDC.64 R8, c[0x0][0x380] ;  /* 0x0000e000ff087b82 */ /* 0x000e620000000a00 */
[----:B0-----:R-:W-:Y:S01]  /*0020*/  VIADD R1, R1, 0xfffffff0 ;  /* 0xfffffff001017836 */ /* 0x001fe20000000000 */
[----:B------:R-:W-:Y:S01]  /*0030*/  MOV R0, 0x0 ;  /* 0x0000000000007802 */ /* 0x000fe20000000f00 */
[----:B------:R-:W0:Y:S01]  /*0040*/  LDCU UR4, c[0x0][0x2f8] ;  /* 0x00005f00ff0477ac */ /* 0x000e220008000800 */
[----:B------:R-:W2:Y:S04]  /*0050*/  LDCU.64 UR6, c[0x4][0x10] ;  /* 0x01000200ff0677ac */ /* 0x000ea80008000a00 */
[----:B------:R-:W1:Y:S01]  /*0060*/  LDC.64 R10, c[0x0][0x388] ;  /* 0x0000e200ff0a7b82 */ /* 0x000e620000000a00 */
[----:B------:R-:W3:Y:S07]  /*0070*/  LDCU UR5, c[0x0][0x2fc] ;  /* 0x00005f80ff0577ac */ /* 0x000eee0008000800 */
[----:B------:R4:W5:Y:S01]  /*0080*/  LDC.64 R2, c[0x4][R0] ;  /* 0x0100000000027b82 */ /* 0x0009620000000a00 */
[----:B0-----:R-:W-:Y:S01]  /*0090*/  IADD3 R6, P0, PT, R1, UR4, RZ ;  /* 0x0000000401067c10 */ /* 0x001fe2000ff1e0ff */
[----:B--2---:R-:W-:Y:S01]  /*00a0*/  IMAD.U32 R4, RZ, RZ, UR6 ;  /* 0x00000006ff047e24 */ /* 0x004fe2000f8e00ff */
[----:B------:R-:W-:-:S03]  /*00b0*/  MOV R5, UR7 ;  /* 0x0000000700057c02 */ /* 0x000fc60008000f00 */
[----:B---3--:R-:W-:Y:S01]  /*00c0*/  IMAD.X R7, RZ, RZ, UR5, P0 ;  /* 0x00000005ff077e24 */ /* 0x008fe200080e06ff */
[----:B-1----:R4:W-:Y:S07]  /*00d0*/  STL.128 [R1], R8 ;  /* 0x0000000801007387 */ /* 0x0029ee0000100c00 */
[----:B------:R-:W-:-:S07]  /*00e0*/  LEPC R20, `(.L_x_2) ;  /* 0x000000001014794e */ /* 0x000fce0000000000 */
[----:B----45:R-:W-:Y:S05]  /*00f0*/  CALL.ABS.NOINC R2 ;  /* 0x0000000002007343 */ /* 0x030fea0003c00000 */
.L_x_2:
[----:B------:R-:W-:Y:S05]  /*0100*/  EXIT ;  /* 0x000000000000794d */ /* 0x000fea0003800000 */
.L_x_3:
        /* <DEDUP_REMOVED lines=15> */
.L_x_7:


//--------------------- .text.kernel_run          --------------------------
	.section	.text.kernel_run,"ax",@progbits
	.align	128
        .global         kernel_run
        .type           kernel_run,@function
        .size           kernel_run,(.L_x_8 - kernel_run)
        .other          kernel_run,@"STO_CUDA_ENTRY STV_DEFAULT"
kernel_run:
.text.kernel_run:
[----:B------:R-:W0:Y:S01]  /*0000*/  LDC R1, c[0x0][0x37c] ;  /* 0x0000df00ff017b82 */ /* 0x000e220000000800 */
[----:B------:R-:W-:Y:S01]  /*0010*/  MOV R0, 0x0 ;  /* 0x0000000000007802 */ /* 0x000fe20000000f00 */
[----:B------:R-:W1:Y:S01]  /*0020*/  LDCU.64 UR4, c[0x4][0x8] ;  /* 0x01000100ff0477ac */ /* 0x000e620008000a00 */
[----:B------:R-:W-:-:S05]  /*0030*/  CS2R R6, SRZ ;  /* 0x0000000000067805 */ /* 0x000fca000001ff00 */
[----:B------:R2:W3:Y:S01]  /*0040*/  LDC.64 R2, c[0x4][R0] ;  /* 0x0100000000027b82 */ /* 0x0004e20000000a00 */
[----:B-1----:R-:W-:Y:S02]  /*0050*/  IMAD.U32 R4, RZ, RZ, UR4 ;  /* 0x00000004ff047e24 */ /* 0x002fe4000f8e00ff */
[----:B--2---:R-:W-:-:S07]  /*0060*/  IMAD.U32 R5, RZ, RZ, UR5 ;  /* 0x00000005ff057e24 */ /* 0x004fce000f8e00ff */
[----:B------:R-:W-:-:S07]  /*0070*/  LEPC R20, `(.L_x_4) ;  /* 0x000000001014794e */ /* 0x000fce0000000000 */
[----:B0--3--:R-:W-:Y:S05]  /*0080*/  CALL.ABS.NOINC R2 ;  /* 0x0000000002007343 */ /* 0x009fea0003c00000 */
.L_x_4:
[----:B------:R-:W-:Y:S05]  /*0090*/  EXIT ;  /* 0x000000000000794d */ /* 0x000fea0003800000 */
.L_x_5:
        /* <DEDUP_REMOVED lines=14> */
.L_x_8:


//--------------------- .nv.global.init           --------------------------
	.section	.nv.global.init,"aw",@progbits
.nv.global.init:
	.type		$str$2,@object
	.size		$str$2,($str - $str$2)
$str$2:
        /*0000*/ 	.byte	0x73, 0x75, 0x6d, 0x20, 0x3d, 0x20, 0x25, 0x64, 0x0a, 0x00
	.type		$str,@object
	.size		$str,($str$1 - $str)
$str:
        /*000a*/ 	.byte	0x48, 0x65, 0x6c, 0x6c, 0x6f, 0x20, 0x57, 0x6f, 0x72, 0x6c, 0x64, 0x0a, 0x00
	.type		$str$1,@object
	.size		$str$1,(.L_1 - $str$1)
$str$1:
        /*0017*/ 	.byte	0x69, 0x6e, 0x70, 0x75, 0x74, 0x20, 0x31, 0x3a, 0x20, 0x25, 0x64, 0x20, 0x7e, 0x7e, 0x7e, 0x20
        /*0027*/ 	.byte	0x69, 0x6e, 0x70, 0x75, 0x74, 0x20, 0x32, 0x3a, 0x20, 0x25, 0x64, 0x0a, 0x00
.L_1:


//--------------------- .nv.shared.reserved.0     --------------------------
	.section	.nv.shared.reserved.0,"aw",@nobits
	.weak		__nv_reservedSMEM_offset_0_alias
	.size		__nv_reservedSMEM_offset_0_alias, 0, 64
	.other		__nv_reservedSMEM_offset_0_alias,@"STO_CUDA_RESERVED_SHARED STV_DEFAULT"
__nv_reservedSMEM_offset_0_alias:
	.zero		0
	.zero		64


//--------------------- .nv.constant0.add         --------------------------
	.section	.nv.constant0.add,"a",@progbits
	.sectionflags	@""
	.align	4
.nv.constant0.add:
	.zero		920


//--------------------- .nv.constant0.charPrint   --------------------------
	.section	.nv.constant0.charPrint,"a",@progbits
	.sectionflags	@""
	.align	4
.nv.constant0.charPrint:
	.zero		912


//--------------------- .nv.constant0.kernel_run  --------------------------
	.section	.nv.constant0.kernel_run,"a",@progbits
	.sectionflags	@""
	.align	4
.nv.constant0.kernel_run:
	.zero		896


//--------------------- SYMBOLS --------------------------

	.type		.nv.reservedSmem.offset0,@object
	.size		.nv.reservedSmem.offset0,0x4
	.type		vprintf,@function
